//
// Generated by NVIDIA NVVM Compiler
//
// Compiler Build ID: CL-36424714
// Cuda compilation tools, release 13.0, V13.0.88
// Based on NVVM 20.0.0
//

.version 9.0
.target sm_100
.address_size 64

	// .globl	_Z10saxpyBlocsifPKfPf

.visible .entry _Z10saxpyBlocsifPKfPf(
	.param .u32 _Z10saxpyBlocsifPKfPf_param_0,
	.param .f32 _Z10saxpyBlocsifPKfPf_param_1,
	.param .u64 .ptr .align 1 _Z10saxpyBlocsifPKfPf_param_2,
	.param .u64 .ptr .align 1 _Z10saxpyBlocsifPKfPf_param_3
)
{
	.reg .pred 	%p<2>;
	.reg .b32 	%r<3>;
	.reg .b32 	%f<5>;
	.reg .b64 	%rd<8>;

	ld.param.u32 	%r2, [_Z10saxpyBlocsifPKfPf_param_0];
	ld.param.f32 	%f1, [_Z10saxpyBlocsifPKfPf_param_1];
	ld.param.u64 	%rd1, [_Z10saxpyBlocsifPKfPf_param_2];
	ld.param.u64 	%rd2, [_Z10saxpyBlocsifPKfPf_param_3];
	mov.u32 	%r1, %ctaid.x;
	setp.ge.s32 	%p1, %r1, %r2;
	@%p1 bra 	$L__BB0_2;
	cvta.to.global.u64 	%rd3, %rd1;
	cvta.to.global.u64 	%rd4, %rd2;
	mul.wide.u32 	%rd5, %r1, 4;
	add.s64 	%rd6, %rd3, %rd5;
	ld.global.f32 	%f2, [%rd6];
	add.s64 	%rd7, %rd4, %rd5;
	ld.global.f32 	%f3, [%rd7];
	fma.rn.f32 	%f4, %f1, %f2, %f3;
	st.global.f32 	[%rd7], %f4;
$L__BB0_2:
	ret;

}
	// .globl	_Z17saxpyBlocsThreadsifPKfPf
.visible .entry _Z17saxpyBlocsThreadsifPKfPf(
	.param .u32 _Z17saxpyBlocsThreadsifPKfPf_param_0,
	.param .f32 _Z17saxpyBlocsThreadsifPKfPf_param_1,
	.param .u64 .ptr .align 1 _Z17saxpyBlocsThreadsifPKfPf_param_2,
	.param .u64 .ptr .align 1 _Z17saxpyBlocsThreadsifPKfPf_param_3
)
{
	.reg .pred 	%p<2>;
	.reg .b32 	%r<6>;
	.reg .b32 	%f<5>;
	.reg .b64 	%rd<8>;

	ld.param.u32 	%r2, [_Z17saxpyBlocsThreadsifPKfPf_param_0];
	ld.param.f32 	%f1, [_Z17saxpyBlocsThreadsifPKfPf_param_1];
	ld.param.u64 	%rd1, [_Z17saxpyBlocsThreadsifPKfPf_param_2];
	ld.param.u64 	%rd2, [_Z17saxpyBlocsThreadsifPKfPf_param_3];
	mov.u32 	%r3, %ctaid.x;
	mov.u32 	%r4, %ntid.x;
	mov.u32 	%r5, %tid.x;
	mad.lo.s32 	%r1, %r3, %r4, %r5;
	setp.ge.s32 	%p1, %r1, %r2;
	@%p1 bra 	$L__BB1_2;
	cvta.to.global.u64 	%rd3, %rd1;
	cvta.to.global.u64 	%rd4, %rd2;
	mul.wide.s32 	%rd5, %r1, 4;
	add.s64 	%rd6, %rd3, %rd5;
	ld.global.f32 	%f2, [%rd6];
	add.s64 	%rd7, %rd4, %rd5;
	ld.global.f32 	%f3, [%rd7];
	fma.rn.f32 	%f4, %f1, %f2, %f3;
	st.global.f32 	[%rd7], %f4;
$L__BB1_2:
	ret;

}
	// .globl	_Z21saxpyBlocsThreadsKopsifPKfPfi
.visible .entry _Z21saxpyBlocsThreadsKopsifPKfPfi(
	.param .u32 _Z21saxpyBlocsThreadsKopsifPKfPfi_param_0,
	.param .f32 _Z21saxpyBlocsThreadsKopsifPKfPfi_param_1,
	.param .u64 .ptr .align 1 _Z21saxpyBlocsThreadsKopsifPKfPfi_param_2,
	.param .u64 .ptr .align 1 _Z21saxpyBlocsThreadsKopsifPKfPfi_param_3,
	.param .u32 _Z21saxpyBlocsThreadsKopsifPKfPfi_param_4
)
{
	.reg .pred 	%p<25>;
	.reg .b32 	%r<82>;
	.reg .b32 	%f<47>;
	.reg .b64 	%rd<50>;

	ld.param.u32 	%r54, [_Z21saxpyBlocsThreadsKopsifPKfPfi_param_0];
	ld.param.f32 	%f1, [_Z21saxpyBlocsThreadsKopsifPKfPfi_param_1];
	ld.param.u64 	%rd3, [_Z21saxpyBlocsThreadsKopsifPKfPfi_param_2];
	ld.param.u64 	%rd4, [_Z21saxpyBlocsThreadsKopsifPKfPfi_param_3];
	ld.param.u32 	%r55, [_Z21saxpyBlocsThreadsKopsifPKfPfi_param_4];
	cvta.to.global.u64 	%rd1, %rd4;
	cvta.to.global.u64 	%rd2, %rd3;
	mov.u32 	%r1, %ctaid.x;
	mov.u32 	%r2, %ntid.x;
	mul.lo.s32 	%r3, %r55, %r1;
	mov.u32 	%r4, %tid.x;
	setp.lt.s32 	%p1, %r55, 1;
	@%p1 bra 	$L__BB2_41;
	and.b32  	%r5, %r55, 7;
	setp.lt.u32 	%p2, %r55, 8;
	mov.b32 	%r80, 0;
	@%p2 bra 	$L__BB2_20;
	and.b32  	%r80, %r55, 2147483640;
	neg.s32 	%r78, %r80;
	mad.lo.s32 	%r57, %r2, %r3, %r2;
	add.s32 	%r77, %r4, %r57;
	shl.b32 	%r9, %r2, 3;
	add.s32 	%r58, %r3, 2;
	mad.lo.s32 	%r76, %r2, %r58, %r4;
	add.s32 	%r59, %r3, 3;
	mad.lo.s32 	%r75, %r2, %r59, %r4;
	add.s32 	%r60, %r3, 4;
	mad.lo.s32 	%r74, %r2, %r60, %r4;
	add.s32 	%r61, %r3, 5;
	mad.lo.s32 	%r73, %r2, %r61, %r4;
	add.s32 	%r62, %r3, 6;
	mad.lo.s32 	%r72, %r2, %r62, %r4;
	add.s32 	%r63, %r3, 7;
	mad.lo.s32 	%r71, %r2, %r63, %r4;
	mul.lo.s32 	%r64, %r2, %r1;
	mad.lo.s32 	%r70, %r64, %r55, %r4;
$L__BB2_3:
	.pragma "nounroll";
	setp.ge.u32 	%p3, %r70, %r54;
	@%p3 bra 	$L__BB2_5;
	mul.wide.u32 	%rd5, %r70, 4;
	add.s64 	%rd6, %rd2, %rd5;
	ld.global.f32 	%f2, [%rd6];
	add.s64 	%rd7, %rd1, %rd5;
	ld.global.f32 	%f3, [%rd7];
	fma.rn.f32 	%f4, %f1, %f2, %f3;
	st.global.f32 	[%rd7], %f4;
$L__BB2_5:
	add.s32 	%r26, %r2, %r70;
	setp.ge.u32 	%p4, %r26, %r54;
	@%p4 bra 	$L__BB2_7;
	mul.wide.u32 	%rd8, %r77, 4;
	add.s64 	%rd9, %rd2, %rd8;
	ld.global.f32 	%f5, [%rd9];
	add.s64 	%rd10, %rd1, %rd8;
	ld.global.f32 	%f6, [%rd10];
	fma.rn.f32 	%f7, %f1, %f5, %f6;
	st.global.f32 	[%rd10], %f7;
$L__BB2_7:
	add.s32 	%r27, %r2, %r26;
	setp.ge.u32 	%p5, %r27, %r54;
	@%p5 bra 	$L__BB2_9;
	mul.wide.u32 	%rd11, %r76, 4;
	add.s64 	%rd12, %rd2, %rd11;
	ld.global.f32 	%f8, [%rd12];
	add.s64 	%rd13, %rd1, %rd11;
	ld.global.f32 	%f9, [%rd13];
	fma.rn.f32 	%f10, %f1, %f8, %f9;
	st.global.f32 	[%rd13], %f10;
$L__BB2_9:
	add.s32 	%r28, %r2, %r27;
	setp.ge.u32 	%p6, %r28, %r54;
	@%p6 bra 	$L__BB2_11;
	mul.wide.u32 	%rd14, %r75, 4;
	add.s64 	%rd15, %rd2, %rd14;
	ld.global.f32 	%f11, [%rd15];
	add.s64 	%rd16, %rd1, %rd14;
	ld.global.f32 	%f12, [%rd16];
	fma.rn.f32 	%f13, %f1, %f11, %f12;
	st.global.f32 	[%rd16], %f13;
$L__BB2_11:
	add.s32 	%r29, %r2, %r28;
	setp.ge.u32 	%p7, %r29, %r54;
	@%p7 bra 	$L__BB2_13;
	mul.wide.u32 	%rd17, %r74, 4;
	add.s64 	%rd18, %rd2, %rd17;
	ld.global.f32 	%f14, [%rd18];
	add.s64 	%rd19, %rd1, %rd17;
	ld.global.f32 	%f15, [%rd19];
	fma.rn.f32 	%f16, %f1, %f14, %f15;
	st.global.f32 	[%rd19], %f16;
$L__BB2_13:
	add.s32 	%r30, %r2, %r29;
	setp.ge.u32 	%p8, %r30, %r54;
	@%p8 bra 	$L__BB2_15;
	mul.wide.u32 	%rd20, %r73, 4;
	add.s64 	%rd21, %rd2, %rd20;
	ld.global.f32 	%f17, [%rd21];
	add.s64 	%rd22, %rd1, %rd20;
	ld.global.f32 	%f18, [%rd22];
	fma.rn.f32 	%f19, %f1, %f17, %f18;
	st.global.f32 	[%rd22], %f19;
$L__BB2_15:
	add.s32 	%r31, %r2, %r30;
	setp.ge.u32 	%p9, %r31, %r54;
	@%p9 bra 	$L__BB2_17;
	mul.wide.u32 	%rd23, %r72, 4;
	add.s64 	%rd24, %rd2, %rd23;
	ld.global.f32 	%f20, [%rd24];
	add.s64 	%rd25, %rd1, %rd23;
	ld.global.f32 	%f21, [%rd25];
	fma.rn.f32 	%f22, %f1, %f20, %f21;
	st.global.f32 	[%rd25], %f22;
$L__BB2_17:
	add.s32 	%r65, %r2, %r31;
	setp.ge.u32 	%p10, %r65, %r54;
	@%p10 bra 	$L__BB2_19;
	mul.wide.u32 	%rd26, %r71, 4;
	add.s64 	%rd27, %rd2, %rd26;
	ld.global.f32 	%f23, [%rd27];
	add.s64 	%rd28, %rd1, %rd26;
	ld.global.f32 	%f24, [%rd28];
	fma.rn.f32 	%f25, %f1, %f23, %f24;
	st.global.f32 	[%rd28], %f25;
$L__BB2_19:
	add.s32 	%r78, %r78, 8;
	add.s32 	%r77, %r77, %r9;
	add.s32 	%r76, %r76, %r9;
	add.s32 	%r75, %r75, %r9;
	add.s32 	%r74, %r74, %r9;
	add.s32 	%r73, %r73, %r9;
	add.s32 	%r72, %r72, %r9;
	add.s32 	%r71, %r71, %r9;
	add.s32 	%r70, %r70, %r9;
	setp.ne.s32 	%p11, %r78, 0;
	@%p11 bra 	$L__BB2_3;
$L__BB2_20:
	setp.eq.s32 	%p12, %r5, 0;
	@%p12 bra 	$L__BB2_41;
	and.b32  	%r42, %r55, 3;
	setp.lt.u32 	%p13, %r5, 4;
	@%p13 bra 	$L__BB2_31;
	add.s32 	%r66, %r80, %r3;
	mad.lo.s32 	%r43, %r66, %r2, %r4;
	setp.ge.u32 	%p14, %r43, %r54;
	@%p14 bra 	$L__BB2_24;
	mul.wide.u32 	%rd29, %r43, 4;
	add.s64 	%rd30, %rd2, %rd29;
	ld.global.f32 	%f26, [%rd30];
	add.s64 	%rd31, %rd1, %rd29;
	ld.global.f32 	%f27, [%rd31];
	fma.rn.f32 	%f28, %f1, %f26, %f27;
	st.global.f32 	[%rd31], %f28;
$L__BB2_24:
	add.s32 	%r44, %r43, %r2;
	setp.ge.u32 	%p15, %r44, %r54;
	@%p15 bra 	$L__BB2_26;
	mul.wide.u32 	%rd32, %r44, 4;
	add.s64 	%rd33, %rd2, %rd32;
	ld.global.f32 	%f29, [%rd33];
	add.s64 	%rd34, %rd1, %rd32;
	ld.global.f32 	%f30, [%rd34];
	fma.rn.f32 	%f31, %f1, %f29, %f30;
	st.global.f32 	[%rd34], %f31;
$L__BB2_26:
	add.s32 	%r45, %r44, %r2;
	setp.ge.u32 	%p16, %r45, %r54;
	@%p16 bra 	$L__BB2_28;
	mul.wide.u32 	%rd35, %r45, 4;
	add.s64 	%rd36, %rd2, %rd35;
	ld.global.f32 	%f32, [%rd36];
	add.s64 	%rd37, %rd1, %rd35;
	ld.global.f32 	%f33, [%rd37];
	fma.rn.f32 	%f34, %f1, %f32, %f33;
	st.global.f32 	[%rd37], %f34;
$L__BB2_28:
	add.s32 	%r46, %r45, %r2;
	setp.ge.u32 	%p17, %r46, %r54;
	@%p17 bra 	$L__BB2_30;
	mul.wide.u32 	%rd38, %r46, 4;
	add.s64 	%rd39, %rd2, %rd38;
	ld.global.f32 	%f35, [%rd39];
	add.s64 	%rd40, %rd1, %rd38;
	ld.global.f32 	%f36, [%rd40];
	fma.rn.f32 	%f37, %f1, %f35, %f36;
	st.global.f32 	[%rd40], %f37;
$L__BB2_30:
	add.s32 	%r80, %r80, 4;
$L__BB2_31:
	setp.eq.s32 	%p18, %r42, 0;
	@%p18 bra 	$L__BB2_41;
	setp.eq.s32 	%p19, %r42, 1;
	@%p19 bra 	$L__BB2_38;
	add.s32 	%r67, %r80, %r3;
	mad.lo.s32 	%r49, %r67, %r2, %r4;
	setp.ge.u32 	%p20, %r49, %r54;
	@%p20 bra 	$L__BB2_35;
	mul.wide.u32 	%rd41, %r49, 4;
	add.s64 	%rd42, %rd2, %rd41;
	ld.global.f32 	%f38, [%rd42];
	add.s64 	%rd43, %rd1, %rd41;
	ld.global.f32 	%f39, [%rd43];
	fma.rn.f32 	%f40, %f1, %f38, %f39;
	st.global.f32 	[%rd43], %f40;
$L__BB2_35:
	add.s32 	%r50, %r49, %r2;
	setp.ge.u32 	%p21, %r50, %r54;
	@%p21 bra 	$L__BB2_37;
	mul.wide.u32 	%rd44, %r50, 4;
	add.s64 	%rd45, %rd2, %rd44;
	ld.global.f32 	%f41, [%rd45];
	add.s64 	%rd46, %rd1, %rd44;
	ld.global.f32 	%f42, [%rd46];
	fma.rn.f32 	%f43, %f1, %f41, %f42;
	st.global.f32 	[%rd46], %f43;
$L__BB2_37:
	add.s32 	%r80, %r80, 2;
$L__BB2_38:
	and.b32  	%r68, %r55, 1;
	setp.eq.b32 	%p22, %r68, 1;
	not.pred 	%p23, %p22;
	@%p23 bra 	$L__BB2_41;
	add.s32 	%r69, %r80, %r3;
	mad.lo.s32 	%r53, %r69, %r2, %r4;
	setp.ge.u32 	%p24, %r53, %r54;
	@%p24 bra 	$L__BB2_41;
	mul.wide.u32 	%rd47, %r53, 4;
	add.s64 	%rd48, %rd2, %rd47;
	ld.global.f32 	%f44, [%rd48];
	add.s64 	%rd49, %rd1, %rd47;
	ld.global.f32 	%f45, [%rd49];
	fma.rn.f32 	%f46, %f1, %f44, %f45;
	st.global.f32 	[%rd49], %f46;
$L__BB2_41:
	ret;

}


// ===== COMPILED SASS (sm_100) =====

	.target	sm_100

	.elftype	@"ET_EXEC"


//--------------------- .note.nv.tkinfo           --------------------------
	.section	.note.nv.tkinfo,"",@"SHT_NOTE"
	.sectionflags	@"SHF_NOTE_NV_TKINFO"
	.tkinfo
        /*0018*/ 	.word	0x00000002
        /*0030*/ 	.string	""
        /*0030*/ 	.string	"ptxas"
        /*0030*/ 	.string	"Cuda compilation tools, release 13.0, V13.0.88"
        /*0030*/ 	.string	"Build cuda_13.0.r13.0/compiler.36424714_0"
        /*0030*/ 	.string	"-arch sm_100 -m 64 "



//--------------------- .note.nv.cuinfo           --------------------------
	.section	.note.nv.cuinfo,"",@"SHT_NOTE"
	.sectionflags	@"SHF_NOTE_NV_CUINFO"
        /*0018*/ 	.short	0x0002
        /*001a*/ 	.short	0x0064
        /*001c*/ 	.short	0x0082
	.zero		2


//--------------------- .nv.info                  --------------------------
	.section	.nv.info,"",@"SHT_CUDA_INFO"
	.align	4


	//----- nvinfo : EIATTR_REGCOUNT
	.align		4
        /*0000*/ 	.byte	0x04, 0x2f
        /*0002*/ 	.short	(.L_1 - .L_0)
	.align		4
.L_0:
        /*0004*/ 	.word	index@(_Z10saxpyBlocsifPKfPf)
        /*0008*/ 	.word	0x0000000a


	//----- nvinfo : EIATTR_FRAME_SIZE
	.align		4
.L_1:
        /*000c*/ 	.byte	0x04, 0x11
        /*000e*/ 	.short	(.L_3 - .L_2)
	.align		4
.L_2:
        /*0010*/ 	.word	index@(_Z10saxpyBlocsifPKfPf)
        /*0014*/ 	.word	0x00000000


	//----- nvinfo : EIATTR_REGCOUNT
	.align		4
.L_3:
        /*0018*/ 	.byte	0x04, 0x2f
        /*001a*/ 	.short	(.L_5 - .L_4)
	.align		4
.L_4:
        /*001c*/ 	.word	index@(_Z17saxpyBlocsThreadsifPKfPf)
        /*0020*/ 	.word	0x0000000a


	//----- nvinfo : EIATTR_FRAME_SIZE
	.align		4
.L_5:
        /*0024*/ 	.byte	0x04, 0x11
        /*0026*/ 	.short	(.L_7 - .L_6)
	.align		4
.L_6:
        /*0028*/ 	.word	index@(_Z17saxpyBlocsThreadsifPKfPf)
        /*002c*/ 	.word	0x00000000


	//----- nvinfo : EIATTR_REGCOUNT
	.align		4
.L_7:
        /*0030*/ 	.byte	0x04, 0x2f
        /*0032*/ 	.short	(.L_9 - .L_8)
	.align		4
.L_8:
        /*0034*/ 	.word	index@(_Z21saxpyBlocsThreadsKopsifPKfPfi)
        /*0038*/ 	.word	0x00000020


	//----- nvinfo : EIATTR_FRAME_SIZE
	.align		4
.L_9:
        /*003c*/ 	.byte	0x04, 0x11
        /*003e*/ 	.short	(.L_11 - .L_10)
	.align		4
.L_10:
        /*0040*/ 	.word	index@(_Z21saxpyBlocsThreadsKopsifPKfPfi)
        /*0044*/ 	.word	0x00000000


	//----- nvinfo : EIATTR_MIN_STACK_SIZE
	.align		4
.L_11:
        /*0048*/ 	.byte	0x04, 0x12
        /*004a*/ 	.short	(.L_13 - .L_12)
	.align		4
.L_12:
        /*004c*/ 	.word	index@(_Z21saxpyBlocsThreadsKopsifPKfPfi)
        /*0050*/ 	.word	0x00000000


	//----- nvinfo : EIATTR_MIN_STACK_SIZE
	.align		4
.L_13:
        /*0054*/ 	.byte	0x04, 0x12
        /*0056*/ 	.short	(.L_15 - .L_14)
	.align		4
.L_14:
        /*0058*/ 	.word	index@(_Z17saxpyBlocsThreadsifPKfPf)
        /*005c*/ 	.word	0x00000000


	//----- nvinfo : EIATTR_MIN_STACK_SIZE
	.align		4
.L_15:
        /*0060*/ 	.byte	0x04, 0x12
        /*0062*/ 	.short	(.L_17 - .L_16)
	.align		4
.L_16:
        /*0064*/ 	.word	index@(_Z10saxpyBlocsifPKfPf)
        /*0068*/ 	.word	0x00000000
.L_17:


//--------------------- .nv.compat                --------------------------
	.section	.nv.compat,"",@"SHT_CUDA_COMPAT_INFO"
	.align	4
        /*0000*/ 	.byte	0x02, 0x09, 0x00, 0x00, 0x02, 0x02, 0x01, 0x00, 0x02, 0x05, 0x05, 0x00, 0x03, 0x07, 0x01, 0x01
        /*0010*/ 	.byte	0x02, 0x03, 0x00, 0x00, 0x02, 0x06, 0x01, 0x00, 0x04, 0x0b, 0x08, 0x00, 0x09, 0x00, 0x00, 0x00
        /*0020*/ 	.byte	0x00, 0x00, 0x00, 0x00


//--------------------- .nv.info._Z21saxpyBlocsThreadsKopsifPKfPfi --------------------------
	.section	.nv.info._Z21saxpyBlocsThreadsKopsifPKfPfi,"",@"SHT_CUDA_INFO"
	.sectionflags	@""
	.align	4


	//----- nvinfo : EIATTR_CUDA_API_VERSION
	.align		4
        /*0000*/ 	.byte	0x04, 0x37
        /*0002*/ 	.short	(.L_19 - .L_18)
.L_18:
        /*0004*/ 	.word	0x00000082


	//----- nvinfo : EIATTR_KPARAM_INFO
	.align		4
.L_19:
        /*0008*/ 	.byte	0x04, 0x17
        /*000a*/ 	.short	(.L_21 - .L_20)
.L_20:
        /*000c*/ 	.word	0x00000000
        /*0010*/ 	.short	0x0004
        /*0012*/ 	.short	0x0018
        /*0014*/ 	.byte	0x00, 0xf0, 0x11, 0x00


	//----- nvinfo : EIATTR_KPARAM_INFO
	.align		4
.L_21:
        /*0018*/ 	.byte	0x04, 0x17
        /*001a*/ 	.short	(.L_23 - .L_22)
.L_22:
        /*001c*/ 	.word	0x00000000
        /*0020*/ 	.short	0x0003
        /*0022*/ 	.short	0x0010
        /*0024*/ 	.byte	0x00, 0xf5, 0x21, 0x00


	//----- nvinfo : EIATTR_KPARAM_INFO
	.align		4
.L_23:
        /*0028*/ 	.byte	0x04, 0x17
        /*002a*/ 	.short	(.L_25 - .L_24)
.L_24:
        /*002c*/ 	.word	0x00000000
        /*0030*/ 	.short	0x0002
        /*0032*/ 	.short	0x0008
        /*0034*/ 	.byte	0x00, 0xf5, 0x21, 0x00


	//----- nvinfo : EIATTR_KPARAM_INFO
	.align		4
.L_25:
        /*0038*/ 	.byte	0x04, 0x17
        /*003a*/ 	.short	(.L_27 - .L_26)
.L_26:
        /*003c*/ 	.word	0x00000000
        /*0040*/ 	.short	0x0001
        /*0042*/ 	.short	0x0004
        /*0044*/ 	.byte	0x00, 0xf0, 0x11, 0x00


	//----- nvinfo : EIATTR_KPARAM_INFO
	.align		4
.L_27:
        /*0048*/ 	.byte	0x04, 0x17
        /*004a*/ 	.short	(.L_29 - .L_28)
.L_28:
        /*004c*/ 	.word	0x00000000
        /*0050*/ 	.short	0x0000
        /*0052*/ 	.short	0x0000
        /*0054*/ 	.byte	0x00, 0xf0, 0x11, 0x00


	//----- nvinfo : EIATTR_SPARSE_MMA_MASK
	.align		4
.L_29:
        /*0058*/ 	.byte	0x03, 0x50
        /*005a*/ 	.short	0x0000


	//----- nvinfo : EIATTR_MAXREG_COUNT
	.align		4
        /*005c*/ 	.byte	0x03, 0x1b
        /*005e*/ 	.short	0x00ff


	//----- nvinfo : EIATTR_MERCURY_ISA_VERSION
	.align		4
        /*0060*/ 	.byte	0x03, 0x5f
        /*0062*/ 	.short	0x0101


	//----- nvinfo : EIATTR_VRC_CTA_INIT_COUNT
	.align		4
        /*0064*/ 	.byte	0x02, 0x4a
	.zero		1
	.zero		1


	//----- nvinfo : EIATTR_EXIT_INSTR_OFFSETS
	.align		4
        /*0068*/ 	.byte	0x04, 0x1c
        /*006a*/ 	.short	(.L_31 - .L_30)


	//   ....[0]....
.L_30:
        /*006c*/ 	.word	0x00000030


	//   ....[1]....
        /*0070*/ 	.word	0x00000830


	//   ....[2]....
        /*0074*/ 	.word	0x00000b80


	//   ....[3]....
        /*0078*/ 	.word	0x00000d60


	//   ....[4]....
        /*007c*/ 	.word	0x00000db0


	//   ....[5]....
        /*0080*/ 	.word	0x00000e50


	//----- nvinfo : EIATTR_CBANK_PARAM_SIZE
	.align		4
.L_31:
        /*0084*/ 	.byte	0x03, 0x19
        /*0086*/ 	.short	0x001c


	//----- nvinfo : EIATTR_PARAM_CBANK
	.align		4
        /*0088*/ 	.byte	0x04, 0x0a
        /*008a*/ 	.short	(.L_33 - .L_32)
	.align		4
.L_32:
        /*008c*/ 	.word	index@(.nv.constant0._Z21saxpyBlocsThreadsKopsifPKfPfi)
        /*0090*/ 	.short	0x0380
        /*0092*/ 	.short	0x001c


	//----- nvinfo : EIATTR_SW_WAR
	.align		4
.L_33:
        /*0094*/ 	.byte	0x04, 0x36
        /*0096*/ 	.short	(.L_35 - .L_34)
.L_34:
        /*0098*/ 	.word	0x00000008
.L_35:


//--------------------- .nv.info._Z17saxpyBlocsThreadsifPKfPf --------------------------
	.section	.nv.info._Z17saxpyBlocsThreadsifPKfPf,"",@"SHT_CUDA_INFO"
	.sectionflags	@""
	.align	4


	//----- nvinfo : EIATTR_CUDA_API_VERSION
	.align		4
        /*0000*/ 	.byte	0x04, 0x37
        /*0002*/ 	.short	(.L_37 - .L_36)
.L_36:
        /*0004*/ 	.word	0x00000082


	//----- nvinfo : EIATTR_KPARAM_INFO
	.align		4
.L_37:
        /*0008*/ 	.byte	0x04, 0x17
        /*000a*/ 	.short	(.L_39 - .L_38)
.L_38:
        /*000c*/ 	.word	0x00000000
        /*0010*/ 	.short	0x0003
        /*0012*/ 	.short	0x0010
        /*0014*/ 	.byte	0x00, 0xf5, 0x21, 0x00


	//----- nvinfo : EIATTR_KPARAM_INFO
	.align		4
.L_39:
        /*0018*/ 	.byte	0x04, 0x17
        /*001a*/ 	.short	(.L_41 - .L_40)
.L_40:
        /*001c*/ 	.word	0x00000000
        /*0020*/ 	.short	0x0002
        /*0022*/ 	.short	0x0008
        /*0024*/ 	.byte	0x00, 0xf5, 0x21, 0x00


	//----- nvinfo : EIATTR_KPARAM_INFO
	.align		4
.L_41:
        /*0028*/ 	.byte	0x04, 0x17
        /*002a*/ 	.short	(.L_43 - .L_42)
.L_42:
        /*002c*/ 	.word	0x00000000
        /*0030*/ 	.short	0x0001
        /*0032*/ 	.short	0x0004
        /*0034*/ 	.byte	0x00, 0xf0, 0x11, 0x00


	//----- nvinfo : EIATTR_KPARAM_INFO
	.align		4
.L_43:
        /*0038*/ 	.byte	0x04, 0x17
        /*003a*/ 	.short	(.L_45 - .L_44)
.L_44:
        /*003c*/ 	.word	0x00000000
        /*0040*/ 	.short	0x0000
        /*0042*/ 	.short	0x0000
        /*0044*/ 	.byte	0x00, 0xf0, 0x11, 0x00


	//----- nvinfo : EIATTR_SPARSE_MMA_MASK
	.align		4
.L_45:
        /*0048*/ 	.byte	0x03, 0x50
        /*004a*/ 	.short	0x0000


	//----- nvinfo : EIATTR_MAXREG_COUNT
	.align		4
        /*004c*/ 	.byte	0x03, 0x1b
        /*004e*/ 	.short	0x00ff


	//----- nvinfo : EIATTR_MERCURY_ISA_VERSION
	.align		4
        /*0050*/ 	.byte	0x03, 0x5f
        /*0052*/ 	.short	0x0101


	//----- nvinfo : EIATTR_VRC_CTA_INIT_COUNT
	.align		4
        /*0054*/ 	.byte	0x02, 0x4a
	.zero		1
	.zero		1


	//----- nvinfo : EIATTR_EXIT_INSTR_OFFSETS
	.align		4
        /*0058*/ 	.byte	0x04, 0x1c
        /*005a*/ 	.short	(.L_47 - .L_46)


	//   ....[0]....
.L_46:
        /*005c*/ 	.word	0x00000070


	//   ....[1]....
        /*0060*/ 	.word	0x00000120


	//----- nvinfo : EIATTR_CBANK_PARAM_SIZE
	.align		4
.L_47:
        /*0064*/ 	.byte	0x03, 0x19
        /*0066*/ 	.short	0x0018


	//----- nvinfo : EIATTR_PARAM_CBANK
	.align		4
        /*0068*/ 	.byte	0x04, 0x0a
        /*006a*/ 	.short	(.L_49 - .L_48)
	.align		4
.L_48:
        /*006c*/ 	.word	index@(.nv.constant0._Z17saxpyBlocsThreadsifPKfPf)
        /*0070*/ 	.short	0x0380
        /*0072*/ 	.short	0x0018


	//----- nvinfo : EIATTR_SW_WAR
	.align		4
.L_49:
        /*0074*/ 	.byte	0x04, 0x36
        /*0076*/ 	.short	(.L_51 - .L_50)
.L_50:
        /*0078*/ 	.word	0x00000008
.L_51:


//--------------------- .nv.info._Z10saxpyBlocsifPKfPf --------------------------
	.section	.nv.info._Z10saxpyBlocsifPKfPf,"",@"SHT_CUDA_INFO"
	.sectionflags	@""
	.align	4


	//----- nvinfo : EIATTR_CUDA_API_VERSION
	.align		4
        /*0000*/ 	.byte	0x04, 0x37
        /*0002*/ 	.short	(.L_53 - .L_52)
.L_52:
        /*0004*/ 	.word	0x00000082


	//----- nvinfo : EIATTR_KPARAM_INFO
	.align		4
.L_53:
        /*0008*/ 	.byte	0x04, 0x17
        /*000a*/ 	.short	(.L_55 - .L_54)
.L_54:
        /*000c*/ 	.word	0x00000000
        /*0010*/ 	.short	0x0003
        /*0012*/ 	.short	0x0010
        /*0014*/ 	.byte	0x00, 0xf5, 0x21, 0x00


	//----- nvinfo : EIATTR_KPARAM_INFO
	.align		4
.L_55:
        /*0018*/ 	.byte	0x04, 0x17
        /*001a*/ 	.short	(.L_57 - .L_56)
.L_56:
        /*001c*/ 	.word	0x00000000
        /*0020*/ 	.short	0x0002
        /*0022*/ 	.short	0x0008
        /*0024*/ 	.byte	0x00, 0xf5, 0x21, 0x00


	//----- nvinfo : EIATTR_KPARAM_INFO
	.align		4
.L_57:
        /*0028*/ 	.byte	0x04, 0x17
        /*002a*/ 	.short	(.L_59 - .L_58)
.L_58:
        /*002c*/ 	.word	0x00000000
        /*0030*/ 	.short	0x0001
        /*0032*/ 	.short	0x0004
        /*0034*/ 	.byte	0x00, 0xf0, 0x11, 0x00


	//----- nvinfo : EIATTR_KPARAM_INFO
	.align		4
.L_59:
        /*0038*/ 	.byte	0x04, 0x17
        /*003a*/ 	.short	(.L_61 - .L_60)
.L_60:
        /*003c*/ 	.word	0x00000000
        /*0040*/ 	.short	0x0000
        /*0042*/ 	.short	0x0000
        /*0044*/ 	.byte	0x00, 0xf0, 0x11, 0x00


	//----- nvinfo : EIATTR_SPARSE_MMA_MASK
	.align		4
.L_61:
        /*0048*/ 	.byte	0x03, 0x50
        /*004a*/ 	.short	0x0000


	//----- nvinfo : EIATTR_MAXREG_COUNT
	.align		4
        /*004c*/ 	.byte	0x03, 0x1b
        /*004e*/ 	.short	0x00ff


	//----- nvinfo : EIATTR_MERCURY_ISA_VERSION
	.align		4
        /*0050*/ 	.byte	0x03, 0x5f
        /*0052*/ 	.short	0x0101


	//----- nvinfo : EIATTR_VRC_CTA_INIT_COUNT
	.align		4
        /*0054*/ 	.byte	0x02, 0x4a
	.zero		1
	.zero		1


	//----- nvinfo : EIATTR_EXIT_INSTR_OFFSETS
	.align		4
        /*0058*/ 	.byte	0x04, 0x1c
        /*005a*/ 	.short	(.L_63 - .L_62)


	//   ....[0]....
.L_62:
        /*005c*/ 	.word	0x00000040


	//   ....[1]....
        /*0060*/ 	.word	0x000000f0


	//----- nvinfo : EIATTR_CBANK_PARAM_SIZE
	.align		4
.L_63:
        /*0064*/ 	.byte	0x03, 0x19
        /*0066*/ 	.short	0x0018


	//----- nvinfo : EIATTR_PARAM_CBANK
	.align		4
        /*0068*/ 	.byte	0x04, 0x0a
        /*006a*/ 	.short	(.L_65 - .L_64)
	.align		4
.L_64:
        /*006c*/ 	.word	index@(.nv.constant0._Z10saxpyBlocsifPKfPf)
        /*0070*/ 	.short	0x0380
        /*0072*/ 	.short	0x0018


	//----- nvinfo : EIATTR_SW_WAR
	.align		4
.L_65:
        /*0074*/ 	.byte	0x04, 0x36
        /*0076*/ 	.short	(.L_67 - .L_66)
.L_66:
        /*0078*/ 	.word	0x00000008
.L_67:


//--------------------- .nv.callgraph             --------------------------
	.section	.nv.callgraph,"",@"SHT_CUDA_CALLGRAPH"
	.align	4
	.sectionentsize	8
	.align		4
        /*0000*/ 	.word	0x00000000
	.align		4
        /*0004*/ 	.word	0xffffffff
	.align		4
        /*0008*/ 	.word	0x00000000
	.align		4
        /*000c*/ 	.word	0xfffffffe
	.align		4
        /*0010*/ 	.word	0x00000000
	.align		4
        /*0014*/ 	.word	0xfffffffd
	.align		4
        /*0018*/ 	.word	0x00000000
	.align		4
        /*001c*/ 	.word	0xfffffffc


//--------------------- .text._Z21saxpyBlocsThreadsKopsifPKfPfi --------------------------
	.section	.text._Z21saxpyBlocsThreadsKopsifPKfPfi,"ax",@progbits
	.align	128
        .global         _Z21saxpyBlocsThreadsKopsifPKfPfi
        .type           _Z21saxpyBlocsThreadsKopsifPKfPfi,@function
        .size           _Z21saxpyBlocsThreadsKopsifPKfPfi,(.L_x_7 - _Z21saxpyBlocsThreadsKopsifPKfPfi)
        .other          _Z21saxpyBlocsThreadsKopsifPKfPfi,@"STO_CUDA_ENTRY STV_DEFAULT"
_Z21saxpyBlocsThreadsKopsifPKfPfi:
.text._Z21saxpyBlocsThreadsKopsifPKfPfi:
[----:B------:R-:W-:Y:S08]  /*0000*/  LDC R1, c[0x0][0x37c] ;  /* 0x0000df00ff017b82 */ /* 0x000ff00000000800 */
[----:B------:R-:W0:Y:S02]  /*0010*/  LDC R8, c[0x0][0x398] ;  /* 0x0000e600ff087b82 */ /* 0x000e240000000800 */
[----:B0-----:R-:W-:-:S13]  /*0020*/  ISETP.GE.AND P0, PT, R8, 0x1, PT ;  /* 0x000000010800780c */ /* 0x001fda0003f06270 */
[----:B------:R-:W-:Y:S05]  /*0030*/  @!P0 EXIT ;  /* 0x000000000000894d */ /* 0x000fea0003800000 */
[----:B------:R-:W0:Y:S01]  /*0040*/  S2R R7, SR_CTAID.X ;  /* 0x0000000000077919 */ /* 0x000e220000002500 */
[----:B------:R-:W1:Y:S01]  /*0050*/  LDC R2, c[0x0][0x360] ;  /* 0x0000d800ff027b82 */ /* 0x000e620000000800 */
[C---:B------:R-:W-:Y:S01]  /*0060*/  ISETP.GE.U32.AND P1, PT, R8.reuse, 0x8, PT ;  /* 0x000000080800780c */ /* 0x040fe20003f26070 */
[----:B------:R-:W2:Y:S01]  /*0070*/  LDCU.64 UR4, c[0x0][0x358] ;  /* 0x00006b00ff0477ac */ /* 0x000ea20008000a00 */
[----:B------:R-:W3:Y:S01]  /*0080*/  S2R R5, SR_TID.X ;  /* 0x0000000000057919 */ /* 0x000ee20000002100 */
[----:B------:R-:W-:Y:S01]  /*0090*/  LOP3.LUT R0, R8, 0x7, RZ, 0xc0, !PT ;  /* 0x0000000708007812 */ /* 0x000fe200078ec0ff */
[----:B------:R-:W-:-:S03]  /*00a0*/  HFMA2 R3, -RZ, RZ, 0, 0 ;  /* 0x00000000ff037431 */ /* 0x000fc600000001ff */
[----:B------:R-:W-:Y:S01]  /*00b0*/  ISETP.NE.AND P0, PT, R0, RZ, PT ;  /* 0x000000ff0000720c */ /* 0x000fe20003f05270 */
[----:B0-----:R-:W-:-:S05]  /*00c0*/  IMAD R4, R7, R8, RZ ;  /* 0x0000000807047224 */ /* 0x001fca00078e02ff */
[----:B--2---:R-:W-:Y:S07]  /*00d0*/  @!P1 BRA `(.L_x_0) ;  /* 0x0000000400d49947 */ /* 0x004fee0003800000 */
[----:B-1----:R-:W-:Y:S01]  /*00e0*/  IMAD R6, R7, R2, RZ ;  /* 0x0000000207067224 */ /* 0x002fe200078e02ff */
[----:B------:R-:W-:Y:S01]  /*00f0*/  LOP3.LUT R3, R8, 0x7ffffff8, RZ, 0xc0, !PT ;  /* 0x7ffffff808037812 */ /* 0x000fe200078ec0ff */
[----:B------:R-:W0:Y:S01]  /*0100*/  LDCU UR6, c[0x0][0x380] ;  /* 0x00007000ff0677ac */ /* 0x000e220008000800 */
[----:B------:R-:W-:Y:S01]  /*0110*/  IADD3 R9, PT, PT, R4, 0x2, RZ ;  /* 0x0000000204097810 */ /* 0x000fe20007ffe0ff */
[--C-:B---3--:R-:W-:Y:S01]  /*0120*/  IMAD R6, R6, R8, R5.reuse ;  /* 0x0000000806067224 */ /* 0x108fe200078e0205 */
[C---:B------:R-:W-:Y:S01]  /*0130*/  IADD3 R11, PT, PT, R4.reuse, 0x3, RZ ;  /* 0x00000003040b7810 */ /* 0x040fe20007ffe0ff */
[CC--:B------:R-:W-:Y:S01]  /*0140*/  IMAD R8, R4.reuse, R2.reuse, R2 ;  /* 0x0000000204087224 */ /* 0x0c0fe200078e0202 */
[C---:B------:R-:W-:Y:S01]  /*0150*/  IADD3 R13, PT, PT, R4.reuse, 0x4, RZ ;  /* 0x00000004040d7810 */ /* 0x040fe20007ffe0ff */
[-CC-:B------:R-:W-:Y:S01]  /*0160*/  IMAD R9, R9, R2.reuse, R5.reuse ;  /* 0x0000000209097224 */ /* 0x180fe200078e0205 */
[C---:B------:R-:W-:Y:S01]  /*0170*/  IADD3 R15, PT, PT, R4.reuse, 0x5, RZ ;  /* 0x00000005040f7810 */ /* 0x040fe20007ffe0ff */
[-CC-:B------:R-:W-:Y:S01]  /*0180*/  IMAD R11, R11, R2.reuse, R5.reuse ;  /* 0x000000020b0b7224 */ /* 0x180fe200078e0205 */
[C---:B------:R-:W-:Y:S01]  /*0190*/  IADD3 R17, PT, PT, R4.reuse, 0x6, RZ ;  /* 0x0000000604117810 */ /* 0x040fe20007ffe0ff */
[-CC-:B------:R-:W-:Y:S01]  /*01a0*/  IMAD R13, R13, R2.reuse, R5.reuse ;  /* 0x000000020d0d7224 */ /* 0x180fe200078e0205 */
[----:B------:R-:W-:Y:S01]  /*01b0*/  IADD3 R29, PT, PT, R4, 0x7, RZ ;  /* 0x00000007041d7810 */ /* 0x000fe20007ffe0ff */
[-CC-:B------:R-:W-:Y:S01]  /*01c0*/  IMAD R15, R15, R2.reuse, R5.reuse ;  /* 0x000000020f0f7224 */ /* 0x180fe200078e0205 */
[----:B------:R-:W-:Y:S01]  /*01d0*/  IADD3 R7, PT, PT, R8, R5, RZ ;  /* 0x0000000508077210 */ /* 0x000fe20007ffe0ff */
[-CC-:B------:R-:W-:Y:S01]  /*01e0*/  IMAD R17, R17, R2.reuse, R5.reuse ;  /* 0x0000000211117224 */ /* 0x180fe200078e0205 */
[----:B------:R-:W-:Y:S01]  /*01f0*/  IADD3 R8, PT, PT, -R3, RZ, RZ ;  /* 0x000000ff03087210 */ /* 0x000fe20007ffe1ff */
[----:B------:R-:W-:-:S07]  /*0200*/  IMAD R29, R29, R2, R5 ;  /* 0x000000021d1d7224 */ /* 0x000fce00078e0205 */
.L_x_1:
[----:B0-----:R-:W-:-:S13]  /*0210*/  ISETP.GE.U32.AND P2, PT, R6, UR6, PT ;  /* 0x0000000606007c0c */ /* 0x001fda000bf46070 */
[----:B------:R-:W0:Y:S08]  /*0220*/  @!P2 LDC.64 R18, c[0x0][0x388] ;  /* 0x0000e200ff12ab82 */ /* 0x000e300000000a00 */
[----:B------:R-:W1:Y:S01]  /*0230*/  @!P2 LDC.64 R22, c[0x0][0x390] ;  /* 0x0000e400ff16ab82 */ /* 0x000e620000000a00 */
[----:B------:R-:W-:-:S07]  /*0240*/  IADD3 R25, PT, PT, R2, R6, RZ ;  /* 0x0000000602197210 */ /* 0x000fce0007ffe0ff */
[----:B------:R-:W2:Y:S01]  /*0250*/  @!P2 LDC R12, c[0x0][0x384] ;  /* 0x0000e100ff0cab82 */ /* 0x000ea20000000800 */
[----:B0-----:R-:W-:-:S06]  /*0260*/  @!P2 IMAD.WIDE.U32 R18, R6, 0x4, R18 ;  /* 0x000000040612a825 */ /* 0x001fcc00078e0012 */
[----:B------:R-:W2:Y:S01]  /*0270*/  @!P2 LDG.E R18, desc[UR4][R18.64] ;  /* 0x000000041212a981 */ /* 0x000ea2000c1e1900 */
[----:B-1----:R-:W-:-:S05]  /*0280*/  @!P2 IMAD.WIDE.U32 R22, R6, 0x4, R22 ;  /* 0x000000040616a825 */ /* 0x002fca00078e0016 */
[----:B------:R-:W2:Y:S01]  /*0290*/  @!P2 LDG.E R10, desc[UR4][R22.64] ;  /* 0x00000004160aa981 */ /* 0x000ea2000c1e1900 */
[----:B------:R-:W-:-:S13]  /*02a0*/  ISETP.GE.U32.AND P1, PT, R25, UR6, PT ;  /* 0x0000000619007c0c */ /* 0x000fda000bf26070 */
[----:B------:R-:W0:Y:S08]  /*02b0*/  @!P1 LDC.64 R20, c[0x0][0x388] ;  /* 0x0000e200ff149b82 */ /* 0x000e300000000a00 */
[----:B------:R-:W1:Y:S08]  /*02c0*/  @!P1 LDC.64 R26, c[0x0][0x390] ;  /* 0x0000e400ff1a9b82 */ /* 0x000e700000000a00 */
[----:B------:R-:W3:Y:S01]  /*02d0*/  @!P1 LDC R16, c[0x0][0x384] ;  /* 0x0000e100ff109b82 */ /* 0x000ee20000000800 */
[----:B0-----:R-:W-:-:S04]  /*02e0*/  @!P1 IMAD.WIDE.U32 R20, R7, 0x4, R20 ;  /* 0x0000000407149825 */ /* 0x001fc800078e0014 */
[----:B-1----:R-:W-:-:S04]  /*02f0*/  @!P1 IMAD.WIDE.U32 R26, R7, 0x4, R26 ;  /* 0x00000004071a9825 */ /* 0x002fc800078e001a */
[----:B--2---:R-:W-:-:S05]  /*0300*/  @!P2 FFMA R12, R18, R12, R10 ;  /* 0x0000000c120ca223 */ /* 0x004fca000000000a */
[----:B------:R0:W-:Y:S04]  /*0310*/  @!P2 STG.E desc[UR4][R22.64], R12 ;  /* 0x0000000c1600a986 */ /* 0x0001e8000c101904 */
[----:B------:R-:W3:Y:S04]  /*0320*/  @!P1 LDG.E R20, desc[UR4][R20.64] ;  /* 0x0000000414149981 */ /* 0x000ee8000c1e1900 */
[----:B------:R-:W3:Y:S01]  /*0330*/  @!P1 LDG.E R14, desc[UR4][R26.64] ;  /* 0x000000041a0e9981 */ /* 0x000ee2000c1e1900 */
[----:B------:R-:W-:-:S04]  /*0340*/  IADD3 R10, PT, PT, R25, R2, RZ ;  /* 0x00000002190a7210 */ /* 0x000fc80007ffe0ff */
[----:B------:R-:W-:-:S13]  /*0350*/  ISETP.GE.U32.AND P2, PT, R10, UR6, PT ;  /* 0x000000060a007c0c */ /* 0x000fda000bf46070 */
[----:B------:R-:W1:Y:S08]  /*0360*/  @!P2 LDC.64 R18, c[0x0][0x388] ;  /* 0x0000e200ff12ab82 */ /* 0x000e700000000a00 */
[----:B------:R-:W2:Y:S01]  /*0370*/  @!P2 LDC.64 R24, c[0x0][0x390] ;  /* 0x0000e400ff18ab82 */ /* 0x000ea20000000a00 */
[----:B-1----:R-:W-:-:S04]  /*0380*/  @!P2 IMAD.WIDE.U32 R18, R9, 0x4, R18 ;  /* 0x000000040912a825 */ /* 0x002fc800078e0012 */
[----:B--2---:R-:W-:-:S04]  /*0390*/  @!P2 IMAD.WIDE.U32 R24, R9, 0x4, R24 ;  /* 0x000000040918a825 */ /* 0x004fc800078e0018 */
[----:B---3--:R-:W-:Y:S01]  /*03a0*/  @!P1 FFMA R14, R20, R16, R14 ;  /* 0x00000010140e9223 */ /* 0x008fe2000000000e */
[----:B------:R-:W-:Y:S01]  /*03b0*/  IADD3 R10, PT, PT, R10, R2, RZ ;  /* 0x000000020a0a7210 */ /* 0x000fe20007ffe0ff */
[----:B------:R-:W1:Y:S03]  /*03c0*/  @!P2 LDC R16, c[0x0][0x384] ;  /* 0x0000e100ff10ab82 */ /* 0x000e660000000800 */
[----:B------:R2:W-:Y:S04]  /*03d0*/  @!P1 STG.E desc[UR4][R26.64], R14 ;  /* 0x0000000e1a009986 */ /* 0x0005e8000c101904 */
[----:B------:R-:W1:Y:S04]  /*03e0*/  @!P2 LDG.E R18, desc[UR4][R18.64] ;  /* 0x000000041212a981 */ /* 0x000e68000c1e1900 */
[----:B0-----:R-:W1:Y:S01]  /*03f0*/  @!P2 LDG.E R12, desc[UR4][R24.64] ;  /* 0x00000004180ca981 */ /* 0x001e62000c1e1900 */
[----:B------:R-:W-:-:S13]  /*0400*/  ISETP.GE.U32.AND P1, PT, R10, UR6, PT ;  /* 0x000000060a007c0c */ /* 0x000fda000bf26070 */
[----:B------:R-:W0:Y:S08]  /*0410*/  @!P1 LDC.64 R20, c[0x0][0x388] ;  /* 0x0000e200ff149b82 */ /* 0x000e300000000a00 */
[----:B------:R-:W3:Y:S01]  /*0420*/  @!P1 LDC.64 R22, c[0x0][0x390] ;  /* 0x0000e400ff169b82 */ /* 0x000ee20000000a00 */
[----:B0-----:R-:W-:-:S04]  /*0430*/  @!P1 IMAD.WIDE.U32 R20, R11, 0x4, R20 ;  /* 0x000000040b149825 */ /* 0x001fc800078e0014 */
[----:B---3--:R-:W-:-:S04]  /*0440*/  @!P1 IMAD.WIDE.U32 R22, R11, 0x4, R22 ;  /* 0x000000040b169825 */ /* 0x008fc800078e0016 */
[----:B-1----:R-:W-:Y:S01]  /*0450*/  @!P2 FFMA R12, R18, R16, R12 ;  /* 0x00000010120ca223 */ /* 0x002fe2000000000c */
[----:B------:R-:W-:Y:S01]  /*0460*/  IADD3 R10, PT, PT, R10, R2, RZ ;  /* 0x000000020a0a7210 */ /* 0x000fe20007ffe0ff */
[----:B------:R-:W0:Y:S03]  /*0470*/  @!P1 LDC R16, c[0x0][0x384] ;  /* 0x0000e100ff109b82 */ /* 0x000e260000000800 */
[----:B------:R1:W-:Y:S04]  /*0480*/  @!P2 STG.E desc[UR4][R24.64], R12 ;  /* 0x0000000c1800a986 */ /* 0x0003e8000c101904 */
[----:B------:R-:W0:Y:S04]  /*0490*/  @!P1 LDG.E R20, desc[UR4][R20.64] ;  /* 0x0000000414149981 */ /* 0x000e28000c1e1900 */
[----:B--2---:R-:W0:Y:S01]  /*04a0*/  @!P1 LDG.E R14, desc[UR4][R22.64] ;  /* 0x00000004160e9981 */ /* 0x004e22000c1e1900 */
[----:B------:R-:W-:-:S13]  /*04b0*/  ISETP.GE.U32.AND P2, PT, R10, UR6, PT ;  /* 0x000000060a007c0c */ /* 0x000fda000bf46070 */
[----:B------:R-:W2:Y:S08]  /*04c0*/  @!P2 LDC.64 R18, c[0x0][0x388] ;  /* 0x0000e200ff12ab82 */ /* 0x000eb00000000a00 */
[----:B------:R-:W3:Y:S01]  /*04d0*/  @!P2 LDC.64 R26, c[0x0][0x390] ;  /* 0x0000e400ff1aab82 */ /* 0x000ee20000000a00 */
[----:B--2---:R-:W-:-:S04]  /*04e0*/  @!P2 IMAD.WIDE.U32 R18, R13, 0x4, R18 ;  /* 0x000000040d12a825 */ /* 0x004fc800078e0012 */
[----:B---3--:R-:W-:-:S04]  /*04f0*/  @!P2 IMAD.WIDE.U32 R26, R13, 0x4, R26 ;  /* 0x000000040d1aa825 */ /* 0x008fc800078e001a */
[----:B0-----:R-:W-:Y:S01]  /*0500*/  @!P1 FFMA R14, R20, R16, R14 ;  /* 0x00000010140e9223 */ /* 0x001fe2000000000e */
[----:B------:R-:W-:Y:S01]  /*0510*/  IADD3 R10, PT, PT, R10, R2, RZ ;  /* 0x000000020a0a7210 */ /* 0x000fe20007ffe0ff */
[----:B------:R-:W0:Y:S03]  /*0520*/  @!P2 LDC R16, c[0x0][0x384] ;  /* 0x0000e100ff10ab82 */ /* 0x000e260000000800 */
[----:B------:R2:W-:Y:S04]  /*0530*/  @!P1 STG.E desc[UR4][R22.64], R14 ;  /* 0x0000000e16009986 */ /* 0x0005e8000c101904 */
[----:B------:R-:W0:Y:S04]  /*0540*/  @!P2 LDG.E R18, desc[UR4][R18.64] ;  /* 0x000000041212a981 */ /* 0x000e28000c1e1900 */
[----:B-1----:R-:W0:Y:S01]  /*0550*/  @!P2 LDG.E R12, desc[UR4][R26.64] ;  /* 0x000000041a0ca981 */ /* 0x002e22000c1e1900 */
[----:B------:R-:W-:-:S13]  /*0560*/  ISETP.GE.U32.AND P1, PT, R10, UR6, PT ;  /* 0x000000060a007c0c */ /* 0x000fda000bf26070 */
[----:B------:R-:W1:Y:S08]  /*0570*/  @!P1 LDC.64 R24, c[0x0][0x388] ;  /* 0x0000e200ff189b82 */ /* 0x000e700000000a00 */
[----:B------:R-:W3:Y:S01]  /*0580*/  @!P1 LDC.64 R20, c[0x0][0x390] ;  /* 0x0000e400ff149b82 */ /* 0x000ee20000000a00 */
[----:B-1----:R-:W-:-:S04]  /*0590*/  @!P1 IMAD.WIDE.U32 R24, R15, 0x4, R24 ;  /* 0x000000040f189825 */ /* 0x002fc800078e0018 */
[----:B---3--:R-:W-:-:S04]  /*05a0*/  @!P1 IMAD.WIDE.U32 R20, R15, 0x4, R20 ;  /* 0x000000040f149825 */ /* 0x008fc800078e0014 */
[----:B0-----:R-:W-:Y:S01]  /*05b0*/  @!P2 FFMA R12, R18, R16, R12 ;  /* 0x00000010120ca223 */ /* 0x001fe2000000000c */
        /* <DEDUP_REMOVED lines=10> */
[----:B0-----:R-:W-:-:S05]  /*0660*/  @!P1 FFMA R14, R24, R16, R14 ;  /* 0x00000010180e9223 */ /* 0x001fca000000000e */
[----:B------:R2:W-:Y:S04]  /*0670*/  @!P1 STG.E desc[UR4][R20.64], R14 ;  /* 0x0000000e14009986 */ /* 0x0005e8000c101904 */
[----:B------:R-:W3:Y:S04]  /*0680*/  @!P2 LDG.E R18, desc[UR4][R18.64] ;  /* 0x000000041212a981 */ /* 0x000ee8000c1e1900 */
[----:B-1----:R-:W3:Y:S01]  /*0690*/  @!P2 LDG.E R12, desc[UR4][R22.64] ;  /* 0x00000004160ca981 */ /* 0x002ee2000c1e1900 */
[----:B------:R-:W-:-:S04]  /*06a0*/  IADD3 R10, PT, PT, R10, R2, RZ ;  /* 0x000000020a0a7210 */ /* 0x000fc80007ffe0ff */
[----:B------:R-:W-:Y:S02]  /*06b0*/  ISETP.GE.U32.AND P1, PT, R10, UR6, PT ;  /* 0x000000060a007c0c */ /* 0x000fe4000bf26070 */
[----:B------:R-:W3:Y:S11]  /*06c0*/  @!P2 LDC R10, c[0x0][0x384] ;  /* 0x0000e100ff0aab82 */ /* 0x000ef60000000800 */
[----:B------:R-:W0:Y:S08]  /*06d0*/  @!P1 LDC.64 R24, c[0x0][0x388] ;  /* 0x0000e200ff189b82 */ /* 0x000e300000000a00 */
[----:B------:R-:W1:Y:S01]  /*06e0*/  @!P1 LDC.64 R26, c[0x0][0x390] ;  /* 0x0000e400ff1a9b82 */ /* 0x000e620000000a00 */
[----:B0-----:R-:W-:-:S04]  /*06f0*/  @!P1 IMAD.WIDE.U32 R24, R29, 0x4, R24 ;  /* 0x000000041d189825 */ /* 0x001fc800078e0018 */
[----:B-1----:R-:W-:-:S04]  /*0700*/  @!P1 IMAD.WIDE.U32 R26, R29, 0x4, R26 ;  /* 0x000000041d1a9825 */ /* 0x002fc800078e001a */
[----:B---3--:R-:W-:Y:S02]  /*0710*/  @!P2 FFMA R12, R18, R10, R12 ;  /* 0x0000000a120ca223 */ /* 0x008fe4000000000c */
[----:B------:R-:W0:Y:S03]  /*0720*/  @!P1 LDC R10, c[0x0][0x384] ;  /* 0x0000e100ff0a9b82 */ /* 0x000e260000000800 */
[----:B------:R2:W-:Y:S04]  /*0730*/  @!P2 STG.E desc[UR4][R22.64], R12 ;  /* 0x0000000c1600a986 */ /* 0x0005e8000c101904 */
[----:B------:R-:W0:Y:S04]  /*0740*/  @!P1 LDG.E R24, desc[UR4][R24.64] ;  /* 0x0000000418189981 */ /* 0x000e28000c1e1900 */
[----:B------:R-:W0:Y:S01]  /*0750*/  @!P1 LDG.E R19, desc[UR4][R26.64] ;  /* 0x000000041a139981 */ /* 0x000e22000c1e1900 */
[----:B------:R-:W-:-:S02]  /*0760*/  IADD3 R8, PT, PT, R8, 0x8, RZ ;  /* 0x0000000808087810 */ /* 0x000fc40007ffe0ff */
[C---:B------:R-:W-:Y:S02]  /*0770*/  LEA R6, R2.reuse, R6, 0x3 ;  /* 0x0000000602067211 */ /* 0x040fe400078e18ff */
[C---:B------:R-:W-:Y:S02]  /*0780*/  LEA R7, R2.reuse, R7, 0x3 ;  /* 0x0000000702077211 */ /* 0x040fe400078e18ff */
[C---:B------:R-:W-:Y:S02]  /*0790*/  LEA R9, R2.reuse, R9, 0x3 ;  /* 0x0000000902097211 */ /* 0x040fe400078e18ff */
[C---:B------:R-:W-:Y:S02]  /*07a0*/  LEA R11, R2.reuse, R11, 0x3 ;  /* 0x0000000b020b7211 */ /* 0x040fe400078e18ff */
[C---:B------:R-:W-:Y:S02]  /*07b0*/  LEA R13, R2.reuse, R13, 0x3 ;  /* 0x0000000d020d7211 */ /* 0x040fe400078e18ff */
[----:B------:R-:W-:-:S02]  /*07c0*/  LEA R15, R2, R15, 0x3 ;  /* 0x0000000f020f7211 */ /* 0x000fc400078e18ff */
[C---:B------:R-:W-:Y:S02]  /*07d0*/  LEA R17, R2.reuse, R17, 0x3 ;  /* 0x0000001102117211 */ /* 0x040fe400078e18ff */
[----:B------:R-:W-:Y:S01]  /*07e0*/  LEA R29, R2, R29, 0x3 ;  /* 0x0000001d021d7211 */ /* 0x000fe200078e18ff */
[----:B0-----:R-:W-:-:S05]  /*07f0*/  @!P1 FFMA R19, R24, R10, R19 ;  /* 0x0000000a18139223 */ /* 0x001fca0000000013 */
[----:B------:R2:W-:Y:S01]  /*0800*/  @!P1 STG.E desc[UR4][R26.64], R19 ;  /* 0x000000131a009986 */ /* 0x0005e2000c101904 */
[----:B------:R-:W-:-:S13]  /*0810*/  ISETP.NE.AND P1, PT, R8, RZ, PT ;  /* 0x000000ff0800720c */ /* 0x000fda0003f25270 */
[----:B--2---:R-:W-:Y:S05]  /*0820*/  @P1 BRA `(.L_x_1) ;  /* 0xfffffff800781947 */ /* 0x004fea000383ffff */
.L_x_0:
[----:B------:R-:W-:Y:S05]  /*0830*/  @!P0 EXIT ;  /* 0x000000000000894d */ /* 0x000fea0003800000 */
[----:B------:R-:W0:Y:S01]  /*0840*/  LDC R6, c[0x0][0x398] ;  /* 0x0000e600ff067b82 */ /* 0x000e220000000800 */
[----:B------:R-:W-:Y:S02]  /*0850*/  ISETP.GE.U32.AND P1, PT, R0, 0x4, PT ;  /* 0x000000040000780c */ /* 0x000fe40003f26070 */
[----:B0-----:R-:W-:-:S04]  /*0860*/  LOP3.LUT R7, R6, 0x3, RZ, 0xc0, !PT ;  /* 0x0000000306077812 */ /* 0x001fc800078ec0ff */
[----:B------:R-:W-:-:S07]  /*0870*/  ISETP.NE.AND P0, PT, R7, RZ, PT ;  /* 0x000000ff0700720c */ /* 0x000fce0003f05270 */
[----:B------:R-:W-:Y:S06]  /*0880*/  @!P1 BRA `(.L_x_2) ;  /* 0x0000000000bc9947 */ /* 0x000fec0003800000 */
[----:B------:R-:W0:Y:S01]  /*0890*/  LDCU UR6, c[0x0][0x380] ;  /* 0x00007000ff0677ac */ /* 0x000e220008000800 */
[----:B------:R-:W-:-:S05]  /*08a0*/  IADD3 R0, PT, PT, R4, R3, RZ ;  /* 0x0000000304007210 */ /* 0x000fca0007ffe0ff */
[----:B-1-3--:R-:W-:-:S05]  /*08b0*/  IMAD R11, R0, R2, R5 ;  /* 0x00000002000b7224 */ /* 0x00afca00078e0205 */
        /* <DEDUP_REMOVED lines=36> */
[----:B-1----:R-:W-:Y:S02]  /*0b00*/  @!P2 FFMA R19, R16, R0, R19 ;  /* 0x000000001013a223 */ /* 0x002fe40000000013 */
[----:B------:R-:W0:Y:S03]  /*0b10*/  @!P1 LDC R0, c[0x0][0x384] ;  /* 0x0000e100ff009b82 */ /* 0x000e260000000800 */
[----:B------:R4:W-:Y:S04]  /*0b20*/  @!P2 STG.E desc[UR4][R12.64], R19 ;  /* 0x000000130c00a986 */ /* 0x0009e8000c101904 */
[----:B------:R-:W0:Y:S04]  /*0b30*/  @!P1 LDG.E R14, desc[UR4][R14.64] ;  /* 0x000000040e0e9981 */ /* 0x000e28000c1e1900 */
[----:B--2---:R-:W0:Y:S01]  /*0b40*/  @!P1 LDG.E R11, desc[UR4][R8.64] ;  /* 0x00000004080b9981 */ /* 0x004e22000c1e1900 */
[----:B------:R-:W-:Y:S01]  /*0b50*/  IADD3 R3, PT, PT, R3, 0x4, RZ ;  /* 0x0000000403037810 */ /* 0x000fe20007ffe0ff */
[----:B0-----:R-:W-:-:S05]  /*0b60*/  @!P1 FFMA R11, R14, R0, R11 ;  /* 0x000000000e0b9223 */ /* 0x001fca000000000b */
[----:B------:R4:W-:Y:S02]  /*0b70*/  @!P1 STG.E desc[UR4][R8.64], R11 ;  /* 0x0000000b08009986 */ /* 0x0009e4000c101904 */
.L_x_2:
[----:B------:R-:W-:Y:S05]  /*0b80*/  @!P0 EXIT ;  /* 0x000000000000894d */ /* 0x000fea0003800000 */
[----:B------:R-:W-:Y:S02]  /*0b90*/  ISETP.NE.AND P1, PT, R7, 0x1, PT ;  /* 0x000000010700780c */ /* 0x000fe40003f25270 */
[----:B------:R-:W-:-:S04]  /*0ba0*/  LOP3.LUT R6, R6, 0x1, RZ, 0xc0, !PT ;  /* 0x0000000106067812 */ /* 0x000fc800078ec0ff */
[----:B------:R-:W-:-:S07]  /*0bb0*/  ISETP.NE.U32.AND P0, PT, R6, 0x1, PT ;  /* 0x000000010600780c */ /* 0x000fce0003f05070 */
[----:B------:R-:W-:Y:S06]  /*0bc0*/  @!P1 BRA `(.L_x_3) ;  /* 0x0000000000649947 */ /* 0x000fec0003800000 */
[----:B------:R-:W0:Y:S01]  /*0bd0*/  LDCU UR6, c[0x0][0x380] ;  /* 0x00007000ff0677ac */ /* 0x000e220008000800 */
[----:B------:R-:W-:-:S05]  /*0be0*/  IADD3 R0, PT, PT, R4, R3, RZ ;  /* 0x0000000304007210 */ /* 0x000fca0007ffe0ff */
[----:B-1-3--:R-:W-:-:S05]  /*0bf0*/  IMAD R17, R0, R2, R5 ;  /* 0x0000000200117224 */ /* 0x00afca00078e0205 */
[----:B0-----:R-:W-:-:S13]  /*0c00*/  ISETP.GE.U32.AND P1, PT, R17, UR6, PT ;  /* 0x0000000611007c0c */ /* 0x001fda000bf26070 */
[----:B----4-:R-:W0:Y:S08]  /*0c10*/  @!P1 LDC.64 R8, c[0x0][0x388] ;  /* 0x0000e200ff089b82 */ /* 0x010e300000000a00 */
[----:B------:R-:W1:Y:S08]  /*0c20*/  @!P1 LDC.64 R6, c[0x0][0x390] ;  /* 0x0000e400ff069b82 */ /* 0x000e700000000a00 */
[----:B------:R-:W2:Y:S01]  /*0c30*/  @!P1 LDC R0, c[0x0][0x384] ;  /* 0x0000e100ff009b82 */ /* 0x000ea20000000800 */
[----:B0-----:R-:W-:-:S06]  /*0c40*/  @!P1 IMAD.WIDE.U32 R8, R17, 0x4, R8 ;  /* 0x0000000411089825 */ /* 0x001fcc00078e0008 */
[----:B------:R-:W2:Y:S01]  /*0c50*/  @!P1 LDG.E R8, desc[UR4][R8.64] ;  /* 0x0000000408089981 */ /* 0x000ea2000c1e1900 */
[----:B-1----:R-:W-:-:S05]  /*0c60*/  @!P1 IMAD.WIDE.U32 R6, R17, 0x4, R6 ;  /* 0x0000000411069825 */ /* 0x002fca00078e0006 */
[----:B------:R-:W2:Y:S01]  /*0c70*/  @!P1 LDG.E R15, desc[UR4][R6.64] ;  /* 0x00000004060f9981 */ /* 0x000ea2000c1e1900 */
[----:B------:R-:W-:-:S04]  /*0c80*/  IADD3 R17, PT, PT, R17, R2, RZ ;  /* 0x0000000211117210 */ /* 0x000fc80007ffe0ff */
[----:B------:R-:W-:-:S13]  /*0c90*/  ISETP.GE.U32.AND P2, PT, R17, UR6, PT ;  /* 0x0000000611007c0c */ /* 0x000fda000bf46070 */
[----:B------:R-:W0:Y:S08]  /*0ca0*/  @!P2 LDC.64 R10, c[0x0][0x388] ;  /* 0x0000e200ff0aab82 */ /* 0x000e300000000a00 */
[----:B------:R-:W1:Y:S01]  /*0cb0*/  @!P2 LDC.64 R12, c[0x0][0x390] ;  /* 0x0000e400ff0cab82 */ /* 0x000e620000000a00 */
[----:B0-----:R-:W-:-:S04]  /*0cc0*/  @!P2 IMAD.WIDE.U32 R10, R17, 0x4, R10 ;  /* 0x00000004110aa825 */ /* 0x001fc800078e000a */
[----:B-1----:R-:W-:-:S04]  /*0cd0*/  @!P2 IMAD.WIDE.U32 R12, R17, 0x4, R12 ;  /* 0x00000004110ca825 */ /* 0x002fc800078e000c */
[----:B--2---:R-:W-:Y:S02]  /*0ce0*/  @!P1 FFMA R15, R8, R0, R15 ;  /* 0x00000000080f9223 */ /* 0x004fe4000000000f */
[----:B------:R-:W0:Y:S03]  /*0cf0*/  @!P2 LDC R0, c[0x0][0x384] ;  /* 0x0000e100ff00ab82 */ /* 0x000e260000000800 */
[----:B------:R2:W-:Y:S04]  /*0d00*/  @!P1 STG.E desc[UR4][R6.64], R15 ;  /* 0x0000000f06009986 */ /* 0x0005e8000c101904 */
[----:B------:R-:W0:Y:S04]  /*0d10*/  @!P2 LDG.E R10, desc[UR4][R10.64] ;  /* 0x000000040a0aa981 */ /* 0x000e28000c1e1900 */
[----:B------:R-:W0:Y:S01]  /*0d20*/  @!P2 LDG.E R9, desc[UR4][R12.64] ;  /* 0x000000040c09a981 */ /* 0x000e22000c1e1900 */
[----:B------:R-:W-:Y:S01]  /*0d30*/  IADD3 R3, PT, PT, R3, 0x2, RZ ;  /* 0x0000000203037810 */ /* 0x000fe20007ffe0ff */
[----:B0-----:R-:W-:-:S05]  /*0d40*/  @!P2 FFMA R9, R10, R0, R9 ;  /* 0x000000000a09a223 */ /* 0x001fca0000000009 */
[----:B------:R2:W-:Y:S02]  /*0d50*/  @!P2 STG.E desc[UR4][R12.64], R9 ;  /* 0x000000090c00a986 */ /* 0x0005e4000c101904 */
.L_x_3:
[----:B------:R-:W-:Y:S05]  /*0d60*/  @P0 EXIT ;  /* 0x000000000000094d */ /* 0x000fea0003800000 */
[----:B------:R-:W0:Y:S01]  /*0d70*/  LDCU UR6, c[0x0][0x380] ;  /* 0x00007000ff0677ac */ /* 0x000e220008000800 */
[----:B------:R-:W-:-:S05]  /*0d80*/  IADD3 R3, PT, PT, R4, R3, RZ ;  /* 0x0000000304037210 */ /* 0x000fca0007ffe0ff */
[----:B-123--:R-:W-:-:S05]  /*0d90*/  IMAD R7, R3, R2, R5 ;  /* 0x0000000203077224 */ /* 0x00efca00078e0205 */
[----:B0-----:R-:W-:-:S13]  /*0da0*/  ISETP.GE.U32.AND P0, PT, R7, UR6, PT ;  /* 0x0000000607007c0c */ /* 0x001fda000bf06070 */
[----:B------:R-:W-:Y:S05]  /*0db0*/  @P0 EXIT ;  /* 0x000000000000094d */ /* 0x000fea0003800000 */
[----:B------:R-:W0:Y:S01]  /*0dc0*/  LDC.64 R2, c[0x0][0x388] ;  /* 0x0000e200ff027b82 */ /* 0x000e220000000a00 */
[----:B------:R-:W1:Y:S07]  /*0dd0*/  LDCU UR6, c[0x0][0x384] ;  /* 0x00007080ff0677ac */ /* 0x000e6e0008000800 */
[----:B------:R-:W2:Y:S01]  /*0de0*/  LDC.64 R4, c[0x0][0x390] ;  /* 0x0000e400ff047b82 */ /* 0x000ea20000000a00 */
[----:B0-----:R-:W-:-:S06]  /*0df0*/  IMAD.WIDE.U32 R2, R7, 0x4, R2 ;  /* 0x0000000407027825 */ /* 0x001fcc00078e0002 */
[----:B------:R-:W1:Y:S01]  /*0e00*/  LDG.E R2, desc[UR4][R2.64] ;  /* 0x0000000402027981 */ /* 0x000e62000c1e1900 */
[----:B--2---:R-:W-:-:S05]  /*0e10*/  IMAD.WIDE.U32 R4, R7, 0x4, R4 ;  /* 0x0000000407047825 */ /* 0x004fca00078e0004 */
[----:B------:R-:W1:Y:S02]  /*0e20*/  LDG.E R7, desc[UR4][R4.64] ;  /* 0x0000000404077981 */ /* 0x000e64000c1e1900 */
[----:B-1----:R-:W-:-:S05]  /*0e30*/  FFMA R7, R2, UR6, R7 ;  /* 0x0000000602077c23 */ /* 0x002fca0008000007 */
[----:B------:R-:W-:Y:S01]  /*0e40*/  STG.E desc[UR4][R4.64], R7 ;  /* 0x0000000704007986 */ /* 0x000fe2000c101904 */
[----:B------:R-:W-:Y:S05]  /*0e50*/  EXIT ;  /* 0x000000000000794d */ /* 0x000fea0003800000 */
.L_x_4:
[----:B------:R-:W-:-:S00]  /*0e60*/  BRA `(.L_x_4) ;  /* 0xfffffffc00fc7947 */ /* 0x000fc0000383ffff */
[----:B------:R-:W-:-:S00]  /*0e70*/  NOP ;  /* 0x0000000000007918 */ /* 0x000fc00000000000 */
        /* <DEDUP_REMOVED lines=8> */
.L_x_7:


//--------------------- .text._Z17saxpyBlocsThreadsifPKfPf --------------------------
	.section	.text._Z17saxpyBlocsThreadsifPKfPf,"ax",@progbits
	.align	128
        .global         _Z17saxpyBlocsThreadsifPKfPf
        .type           _Z17saxpyBlocsThreadsifPKfPf,@function
        .size           _Z17saxpyBlocsThreadsifPKfPf,(.L_x_8 - _Z17saxpyBlocsThreadsifPKfPf)
        .other          _Z17saxpyBlocsThreadsifPKfPf,@"STO_CUDA_ENTRY STV_DEFAULT"
_Z17saxpyBlocsThreadsifPKfPf:
.text._Z17saxpyBlocsThreadsifPKfPf:
[----:B------:R-:W-:Y:S01]  /*0000*/  LDC R1, c[0x0][0x37c] ;  /* 0x0000df00ff017b82 */ /* 0x000fe20000000800 */
[----:B------:R-:W0:Y:S07]  /*0010*/  S2R R0, SR_TID.X ;  /* 0x0000000000007919 */ /* 0x000e2e0000002100 */
[----:B------:R-:W0:Y:S01]  /*0020*/  S2UR UR4, SR_CTAID.X ;  /* 0x00000000000479c3 */ /* 0x000e220000002500 */
[----:B------:R-:W1:Y:S07]  /*0030*/  LDCU UR5, c[0x0][0x380] ;  /* 0x00007000ff0577ac */ /* 0x000e6e0008000800 */
[----:B------:R-:W0:Y:S02]  /*0040*/  LDC R7, c[0x0][0x360] ;  /* 0x0000d800ff077b82 */ /* 0x000e240000000800 */
[----:B0-----:R-:W-:-:S05]  /*0050*/  IMAD R7, R7, UR4, R0 ;  /* 0x0000000407077c24 */ /* 0x001fca000f8e0200 */
[----:B-1----:R-:W-:-:S13]  /*0060*/  ISETP.GE.AND P0, PT, R7, UR5, PT ;  /* 0x0000000507007c0c */ /* 0x002fda000bf06270 */
[----:B------:R-:W-:Y:S05]  /*0070*/  @P0 EXIT ;  /* 0x000000000000094d */ /* 0x000fea0003800000 */
[----:B------:R-:W0:Y:S01]  /*0080*/  LDC.64 R2, c[0x0][0x388] ;  /* 0x0000e200ff027b82 */ /* 0x000e220000000a00 */
[----:B------:R-:W1:Y:S01]  /*0090*/  LDCU.64 UR4, c[0x0][0x358] ;  /* 0x00006b00ff0477ac */ /* 0x000e620008000a00 */
[----:B------:R-:W2:Y:S06]  /*00a0*/  LDCU UR6, c[0x0][0x384] ;  /* 0x00007080ff0677ac */ /* 0x000eac0008000800 */
[----:B------:R-:W3:Y:S01]  /*00b0*/  LDC.64 R4, c[0x0][0x390] ;  /* 0x0000e400ff047b82 */ /* 0x000ee20000000a00 */
[----:B0-----:R-:W-:-:S06]  /*00c0*/  IMAD.WIDE R2, R7, 0x4, R2 ;  /* 0x0000000407027825 */ /* 0x001fcc00078e0202 */
[----:B-1----:R-:W2:Y:S01]  /*00d0*/  LDG.E R2, desc[UR4][R2.64] ;  /* 0x0000000402027981 */ /* 0x002ea2000c1e1900 */
[----:B---3--:R-:W-:-:S05]  /*00e0*/  IMAD.WIDE R4, R7, 0x4, R4 ;  /* 0x0000000407047825 */ /* 0x008fca00078e0204 */
[----:B------:R-:W2:Y:S02]  /*00f0*/  LDG.E R7, desc[UR4][R4.64] ;  /* 0x0000000404077981 */ /* 0x000ea4000c1e1900 */
[----:B--2---:R-:W-:-:S05]  /*0100*/  FFMA R7, R2, UR6, R7 ;  /* 0x0000000602077c23 */ /* 0x004fca0008000007 */
[----:B------:R-:W-:Y:S01]  /*0110*/  STG.E desc[UR4][R4.64], R7 ;  /* 0x0000000704007986 */ /* 0x000fe2000c101904 */
[----:B------:R-:W-:Y:S05]  /*0120*/  EXIT ;  /* 0x000000000000794d */ /* 0x000fea0003800000 */
.L_x_5:
        /* <DEDUP_REMOVED lines=13> */
.L_x_8:


//--------------------- .text._Z10saxpyBlocsifPKfPf --------------------------
	.section	.text._Z10saxpyBlocsifPKfPf,"ax",@progbits
	.align	128
        .global         _Z10saxpyBlocsifPKfPf
        .type           _Z10saxpyBlocsifPKfPf,@function
        .size           _Z10saxpyBlocsifPKfPf,(.L_x_9 - _Z10saxpyBlocsifPKfPf)
        .other          _Z10saxpyBlocsifPKfPf,@"STO_CUDA_ENTRY STV_DEFAULT"
_Z10saxpyBlocsifPKfPf:
.text._Z10saxpyBlocsifPKfPf:
[----:B------:R-:W-:Y:S01]  /*0000*/  LDC R1, c[0x0][0x37c] ;  /* 0x0000df00ff017b82 */ /* 0x000fe20000000800 */
[----:B------:R-:W0:Y:S01]  /*0010*/  S2R R7, SR_CTAID.X ;  /* 0x0000000000077919 */ /* 0x000e220000002500 */
[----:B------:R-:W0:Y:S02]  /*0020*/  LDCU UR4, c[0x0][0x380] ;  /* 0x00007000ff0477ac */ /* 0x000e240008000800 */
[----:B0-----:R-:W-:-:S13]  /*0030*/  ISETP.GE.AND P0, PT, R7, UR4, PT ;  /* 0x0000000407007c0c */ /* 0x001fda000bf06270 */
[----:B------:R-:W-:Y:S05]  /*0040*/  @P0 EXIT ;  /* 0x000000000000094d */ /* 0x000fea0003800000 */
[----:B------:R-:W0:Y:S01]  /*0050*/  LDC.64 R2, c[0x0][0x388] ;  /* 0x0000e200ff027b82 */ /* 0x000e220000000a00 */
[----:B------:R-:W1:Y:S01]  /*0060*/  LDCU.64 UR4, c[0x0][0x358] ;  /* 0x00006b00ff0477ac */ /* 0x000e620008000a00 */
[----:B------:R-:W2:Y:S06]  /*0070*/  LDCU UR6, c[0x0][0x384] ;  /* 0x00007080ff0677ac */ /* 0x000eac0008000800 */
[----:B------:R-:W3:Y:S01]  /*0080*/  LDC.64 R4, c[0x0][0x390] ;  /* 0x0000e400ff047b82 */ /* 0x000ee20000000a00 */
[----:B0-----:R-:W-:-:S06]  /*0090*/  IMAD.WIDE.U32 R2, R7, 0x4, R2 ;  /* 0x0000000407027825 */ /* 0x001fcc00078e0002 */
[----:B-1----:R-:W2:Y:S01]  /*00a0*/  LDG.E R2, desc[UR4][R2.64] ;  /* 0x0000000402027981 */ /* 0x002ea2000c1e1900 */
[----:B---3--:R-:W-:-:S05]  /*00b0*/  IMAD.WIDE.U32 R4, R7, 0x4, R4 ;  /* 0x0000000407047825 */ /* 0x008fca00078e0004 */
[----:B------:R-:W2:Y:S02]  /*00c0*/  LDG.E R7, desc[UR4][R4.64] ;  /* 0x0000000404077981 */ /* 0x000ea4000c1e1900 */
[----:B--2---:R-:W-:-:S05]  /*00d0*/  FFMA R7, R2, UR6, R7 ;  /* 0x0000000602077c23 */ /* 0x004fca0008000007 */
[----:B------:R-:W-:Y:S01]  /*00e0*/  STG.E desc[UR4][R4.64], R7 ;  /* 0x0000000704007986 */ /* 0x000fe2000c101904 */
[----:B------:R-:W-:Y:S05]  /*00f0*/  EXIT ;  /* 0x000000000000794d */ /* 0x000fea0003800000 */
.L_x_6:
        /* <DEDUP_REMOVED lines=16> */
.L_x_9:


//--------------------- .nv.shared.reserved.0     --------------------------
	.section	.nv.shared.reserved.0,"aw",@nobits
	.weak		__nv_reservedSMEM_offset_0_alias
	.size		__nv_reservedSMEM_offset_0_alias, 0, 64
	.other		__nv_reservedSMEM_offset_0_alias,@"STO_CUDA_RESERVED_SHARED STV_DEFAULT"
__nv_reservedSMEM_offset_0_alias:
	.zero		0
	.zero		64


//--------------------- .nv.constant0._Z21saxpyBlocsThreadsKopsifPKfPfi --------------------------
	.section	.nv.constant0._Z21saxpyBlocsThreadsKopsifPKfPfi,"a",@progbits
	.sectionflags	@""
	.align	4
.nv.constant0._Z21saxpyBlocsThreadsKopsifPKfPfi:
	.zero		924


//--------------------- .nv.constant0._Z17saxpyBlocsThreadsifPKfPf --------------------------
	.section	.nv.constant0._Z17saxpyBlocsThreadsifPKfPf,"a",@progbits
	.sectionflags	@""
	.align	4
.nv.constant0._Z17saxpyBlocsThreadsifPKfPf:
	.zero		920


//--------------------- .nv.constant0._Z10saxpyBlocsifPKfPf --------------------------
	.section	.nv.constant0._Z10saxpyBlocsifPKfPf,"a",@progbits
	.sectionflags	@""
	.align	4
.nv.constant0._Z10saxpyBlocsifPKfPf:
	.zero		920


//--------------------- SYMBOLS --------------------------

	.type		.nv.reservedSmem.offset0,@object
	.size		.nv.reservedSmem.offset0,0x4
